//
// Generated by NVIDIA NVVM Compiler
//
// Compiler Build ID: CL-36424714
// Cuda compilation tools, release 13.0, V13.0.88
// Based on NVVM 20.0.0
//

.version 9.0
.target sm_100
.address_size 64

	// .globl	_Z6MatMulPfS_S_ii

.visible .entry _Z6MatMulPfS_S_ii(
	.param .u64 .ptr .align 1 _Z6MatMulPfS_S_ii_param_0,
	.param .u64 .ptr .align 1 _Z6MatMulPfS_S_ii_param_1,
	.param .u64 .ptr .align 1 _Z6MatMulPfS_S_ii_param_2,
	.param .u32 _Z6MatMulPfS_S_ii_param_3,
	.param .u32 _Z6MatMulPfS_S_ii_param_4
)
{
	.reg .pred 	%p<11>;
	.reg .b32 	%r<32>;
	.reg .b32 	%f<112>;
	.reg .b64 	%rd<47>;

	ld.param.u64 	%rd16, [_Z6MatMulPfS_S_ii_param_0];
	ld.param.u64 	%rd17, [_Z6MatMulPfS_S_ii_param_1];
	ld.param.u64 	%rd15, [_Z6MatMulPfS_S_ii_param_2];
	ld.param.u32 	%r19, [_Z6MatMulPfS_S_ii_param_3];
	ld.param.u32 	%r18, [_Z6MatMulPfS_S_ii_param_4];
	cvta.to.global.u64 	%rd1, %rd17;
	cvta.to.global.u64 	%rd2, %rd16;
	mov.u32 	%r20, %ctaid.y;
	mov.u32 	%r21, %ntid.y;
	mov.u32 	%r22, %tid.y;
	mad.lo.s32 	%r1, %r20, %r21, %r22;
	setp.ge.s32 	%p1, %r1, %r19;
	@%p1 bra 	$L__BB0_15;
	setp.lt.s32 	%p2, %r18, 1;
	mov.f32 	%f111, 0f00000000;
	@%p2 bra 	$L__BB0_14;
	mul.lo.s32 	%r2, %r18, %r1;
	and.b32  	%r3, %r18, 15;
	setp.lt.u32 	%p3, %r18, 16;
	mov.f32 	%f111, 0f00000000;
	mov.b32 	%r29, 0;
	@%p3 bra 	$L__BB0_5;
	and.b32  	%r29, %r18, 2147483632;
	neg.s32 	%r27, %r29;
	mul.wide.u32 	%rd18, %r2, 4;
	add.s64 	%rd19, %rd18, %rd2;
	add.s64 	%rd44, %rd19, 32;
	add.s64 	%rd43, %rd1, 32;
	mov.f32 	%f111, 0f00000000;
$L__BB0_4:
	.pragma "nounroll";
	ld.global.f32 	%f18, [%rd44+-32];
	ld.global.f32 	%f19, [%rd43+-32];
	fma.rn.f32 	%f20, %f18, %f19, %f111;
	ld.global.f32 	%f21, [%rd44+-28];
	ld.global.f32 	%f22, [%rd43+-28];
	fma.rn.f32 	%f23, %f21, %f22, %f20;
	ld.global.f32 	%f24, [%rd44+-24];
	ld.global.f32 	%f25, [%rd43+-24];
	fma.rn.f32 	%f26, %f24, %f25, %f23;
	ld.global.f32 	%f27, [%rd44+-20];
	ld.global.f32 	%f28, [%rd43+-20];
	fma.rn.f32 	%f29, %f27, %f28, %f26;
	ld.global.f32 	%f30, [%rd44+-16];
	ld.global.f32 	%f31, [%rd43+-16];
	fma.rn.f32 	%f32, %f30, %f31, %f29;
	ld.global.f32 	%f33, [%rd44+-12];
	ld.global.f32 	%f34, [%rd43+-12];
	fma.rn.f32 	%f35, %f33, %f34, %f32;
	ld.global.f32 	%f36, [%rd44+-8];
	ld.global.f32 	%f37, [%rd43+-8];
	fma.rn.f32 	%f38, %f36, %f37, %f35;
	ld.global.f32 	%f39, [%rd44+-4];
	ld.global.f32 	%f40, [%rd43+-4];
	fma.rn.f32 	%f41, %f39, %f40, %f38;
	ld.global.f32 	%f42, [%rd44];
	ld.global.f32 	%f43, [%rd43];
	fma.rn.f32 	%f44, %f42, %f43, %f41;
	ld.global.f32 	%f45, [%rd44+4];
	ld.global.f32 	%f46, [%rd43+4];
	fma.rn.f32 	%f47, %f45, %f46, %f44;
	ld.global.f32 	%f48, [%rd44+8];
	ld.global.f32 	%f49, [%rd43+8];
	fma.rn.f32 	%f50, %f48, %f49, %f47;
	ld.global.f32 	%f51, [%rd44+12];
	ld.global.f32 	%f52, [%rd43+12];
	fma.rn.f32 	%f53, %f51, %f52, %f50;
	ld.global.f32 	%f54, [%rd44+16];
	ld.global.f32 	%f55, [%rd43+16];
	fma.rn.f32 	%f56, %f54, %f55, %f53;
	ld.global.f32 	%f57, [%rd44+20];
	ld.global.f32 	%f58, [%rd43+20];
	fma.rn.f32 	%f59, %f57, %f58, %f56;
	ld.global.f32 	%f60, [%rd44+24];
	ld.global.f32 	%f61, [%rd43+24];
	fma.rn.f32 	%f62, %f60, %f61, %f59;
	ld.global.f32 	%f63, [%rd44+28];
	ld.global.f32 	%f64, [%rd43+28];
	fma.rn.f32 	%f111, %f63, %f64, %f62;
	add.s32 	%r27, %r27, 16;
	add.s64 	%rd44, %rd44, 64;
	add.s64 	%rd43, %rd43, 64;
	setp.ne.s32 	%p4, %r27, 0;
	@%p4 bra 	$L__BB0_4;
$L__BB0_5:
	setp.eq.s32 	%p5, %r3, 0;
	@%p5 bra 	$L__BB0_14;
	and.b32  	%r9, %r18, 7;
	setp.lt.u32 	%p6, %r3, 8;
	@%p6 bra 	$L__BB0_8;
	add.s32 	%r24, %r29, %r2;
	mul.wide.u32 	%rd20, %r24, 4;
	add.s64 	%rd21, %rd2, %rd20;
	ld.global.f32 	%f66, [%rd21];
	cvt.u64.u32 	%rd22, %r29;
	mul.wide.u32 	%rd23, %r29, 4;
	add.s64 	%rd24, %rd1, %rd23;
	ld.global.f32 	%f67, [%rd24];
	fma.rn.f32 	%f68, %f66, %f67, %f111;
	cvt.u64.u32 	%rd25, %r2;
	add.s64 	%rd26, %rd22, %rd25;
	shl.b64 	%rd27, %rd26, 2;
	add.s64 	%rd28, %rd2, %rd27;
	ld.global.f32 	%f69, [%rd28+4];
	ld.global.f32 	%f70, [%rd24+4];
	fma.rn.f32 	%f71, %f69, %f70, %f68;
	ld.global.f32 	%f72, [%rd28+8];
	ld.global.f32 	%f73, [%rd24+8];
	fma.rn.f32 	%f74, %f72, %f73, %f71;
	ld.global.f32 	%f75, [%rd28+12];
	ld.global.f32 	%f76, [%rd24+12];
	fma.rn.f32 	%f77, %f75, %f76, %f74;
	ld.global.f32 	%f78, [%rd28+16];
	ld.global.f32 	%f79, [%rd24+16];
	fma.rn.f32 	%f80, %f78, %f79, %f77;
	ld.global.f32 	%f81, [%rd28+20];
	ld.global.f32 	%f82, [%rd24+20];
	fma.rn.f32 	%f83, %f81, %f82, %f80;
	ld.global.f32 	%f84, [%rd28+24];
	ld.global.f32 	%f85, [%rd24+24];
	fma.rn.f32 	%f86, %f84, %f85, %f83;
	ld.global.f32 	%f87, [%rd28+28];
	ld.global.f32 	%f88, [%rd24+28];
	fma.rn.f32 	%f111, %f87, %f88, %f86;
	add.s32 	%r29, %r29, 8;
$L__BB0_8:
	setp.eq.s32 	%p7, %r9, 0;
	@%p7 bra 	$L__BB0_14;
	and.b32  	%r12, %r18, 3;
	setp.lt.u32 	%p8, %r9, 4;
	@%p8 bra 	$L__BB0_11;
	add.s32 	%r25, %r29, %r2;
	mul.wide.u32 	%rd29, %r25, 4;
	add.s64 	%rd30, %rd2, %rd29;
	ld.global.f32 	%f90, [%rd30];
	cvt.u64.u32 	%rd31, %r29;
	mul.wide.u32 	%rd32, %r29, 4;
	add.s64 	%rd33, %rd1, %rd32;
	ld.global.f32 	%f91, [%rd33];
	fma.rn.f32 	%f92, %f90, %f91, %f111;
	cvt.u64.u32 	%rd34, %r2;
	add.s64 	%rd35, %rd31, %rd34;
	shl.b64 	%rd36, %rd35, 2;
	add.s64 	%rd37, %rd2, %rd36;
	ld.global.f32 	%f93, [%rd37+4];
	ld.global.f32 	%f94, [%rd33+4];
	fma.rn.f32 	%f95, %f93, %f94, %f92;
	ld.global.f32 	%f96, [%rd37+8];
	ld.global.f32 	%f97, [%rd33+8];
	fma.rn.f32 	%f98, %f96, %f97, %f95;
	ld.global.f32 	%f99, [%rd37+12];
	ld.global.f32 	%f100, [%rd33+12];
	fma.rn.f32 	%f111, %f99, %f100, %f98;
	add.s32 	%r29, %r29, 4;
$L__BB0_11:
	setp.eq.s32 	%p9, %r12, 0;
	@%p9 bra 	$L__BB0_14;
	mul.wide.u32 	%rd38, %r29, 4;
	add.s64 	%rd46, %rd1, %rd38;
	add.s32 	%r26, %r29, %r2;
	mul.wide.u32 	%rd39, %r26, 4;
	add.s64 	%rd45, %rd2, %rd39;
	neg.s32 	%r31, %r12;
$L__BB0_13:
	.pragma "nounroll";
	ld.global.f32 	%f101, [%rd45];
	ld.global.f32 	%f102, [%rd46];
	fma.rn.f32 	%f111, %f101, %f102, %f111;
	add.s64 	%rd46, %rd46, 4;
	add.s64 	%rd45, %rd45, 4;
	add.s32 	%r31, %r31, 1;
	setp.ne.s32 	%p10, %r31, 0;
	@%p10 bra 	$L__BB0_13;
$L__BB0_14:
	cvta.to.global.u64 	%rd40, %rd15;
	mul.wide.u32 	%rd41, %r1, 4;
	add.s64 	%rd42, %rd40, %rd41;
	st.global.f32 	[%rd42], %f111;
$L__BB0_15:
	ret;

}


// ===== COMPILED SASS (sm_100) =====

	.target	sm_100

	.elftype	@"ET_EXEC"


//--------------------- .note.nv.tkinfo           --------------------------
	.section	.note.nv.tkinfo,"",@"SHT_NOTE"
	.sectionflags	@"SHF_NOTE_NV_TKINFO"
	.tkinfo
        /*0018*/ 	.word	0x00000002
        /*0030*/ 	.string	""
        /*0030*/ 	.string	"ptxas"
        /*0030*/ 	.string	"Cuda compilation tools, release 13.0, V13.0.88"
        /*0030*/ 	.string	"Build cuda_13.0.r13.0/compiler.36424714_0"
        /*0030*/ 	.string	"-arch sm_100 -m 64 "



//--------------------- .note.nv.cuinfo           --------------------------
	.section	.note.nv.cuinfo,"",@"SHT_NOTE"
	.sectionflags	@"SHF_NOTE_NV_CUINFO"
        /*0018*/ 	.short	0x0002
        /*001a*/ 	.short	0x0064
        /*001c*/ 	.short	0x0082
	.zero		2


//--------------------- .nv.info                  --------------------------
	.section	.nv.info,"",@"SHT_CUDA_INFO"
	.align	4


	//----- nvinfo : EIATTR_REGCOUNT
	.align		4
        /*0000*/ 	.byte	0x04, 0x2f
        /*0002*/ 	.short	(.L_1 - .L_0)
	.align		4
.L_0:
        /*0004*/ 	.word	index@(_Z6MatMulPfS_S_ii)
        /*0008*/ 	.word	0x0000001e


	//----- nvinfo : EIATTR_FRAME_SIZE
	.align		4
.L_1:
        /*000c*/ 	.byte	0x04, 0x11
        /*000e*/ 	.short	(.L_3 - .L_2)
	.align		4
.L_2:
        /*0010*/ 	.word	index@(_Z6MatMulPfS_S_ii)
        /*0014*/ 	.word	0x00000000


	//----- nvinfo : EIATTR_MIN_STACK_SIZE
	.align		4
.L_3:
        /*0018*/ 	.byte	0x04, 0x12
        /*001a*/ 	.short	(.L_5 - .L_4)
	.align		4
.L_4:
        /*001c*/ 	.word	index@(_Z6MatMulPfS_S_ii)
        /*0020*/ 	.word	0x00000000
.L_5:


//--------------------- .nv.compat                --------------------------
	.section	.nv.compat,"",@"SHT_CUDA_COMPAT_INFO"
	.align	4
        /*0000*/ 	.byte	0x02, 0x09, 0x00, 0x00, 0x02, 0x02, 0x01, 0x00, 0x02, 0x05, 0x05, 0x00, 0x03, 0x07, 0x01, 0x01
        /*0010*/ 	.byte	0x02, 0x03, 0x00, 0x00, 0x02, 0x06, 0x01, 0x00, 0x04, 0x0b, 0x08, 0x00, 0x09, 0x00, 0x00, 0x00
        /*0020*/ 	.byte	0x00, 0x00, 0x00, 0x00


//--------------------- .nv.info._Z6MatMulPfS_S_ii --------------------------
	.section	.nv.info._Z6MatMulPfS_S_ii,"",@"SHT_CUDA_INFO"
	.sectionflags	@""
	.align	4


	//----- nvinfo : EIATTR_CUDA_API_VERSION
	.align		4
        /*0000*/ 	.byte	0x04, 0x37
        /*0002*/ 	.short	(.L_7 - .L_6)
.L_6:
        /*0004*/ 	.word	0x00000082


	//----- nvinfo : EIATTR_KPARAM_INFO
	.align		4
.L_7:
        /*0008*/ 	.byte	0x04, 0x17
        /*000a*/ 	.short	(.L_9 - .L_8)
.L_8:
        /*000c*/ 	.word	0x00000000
        /*0010*/ 	.short	0x0004
        /*0012*/ 	.short	0x001c
        /*0014*/ 	.byte	0x00, 0xf0, 0x11, 0x00


	//----- nvinfo : EIATTR_KPARAM_INFO
	.align		4
.L_9:
        /*0018*/ 	.byte	0x04, 0x17
        /*001a*/ 	.short	(.L_11 - .L_10)
.L_10:
        /*001c*/ 	.word	0x00000000
        /*0020*/ 	.short	0x0003
        /*0022*/ 	.short	0x0018
        /*0024*/ 	.byte	0x00, 0xf0, 0x11, 0x00


	//----- nvinfo : EIATTR_KPARAM_INFO
	.align		4
.L_11:
        /*0028*/ 	.byte	0x04, 0x17
        /*002a*/ 	.short	(.L_13 - .L_12)
.L_12:
        /*002c*/ 	.word	0x00000000
        /*0030*/ 	.short	0x0002
        /*0032*/ 	.short	0x0010
        /*0034*/ 	.byte	0x00, 0xf5, 0x21, 0x00


	//----- nvinfo : EIATTR_KPARAM_INFO
	.align		4
.L_13:
        /*0038*/ 	.byte	0x04, 0x17
        /*003a*/ 	.short	(.L_15 - .L_14)
.L_14:
        /*003c*/ 	.word	0x00000000
        /*0040*/ 	.short	0x0001
        /*0042*/ 	.short	0x0008
        /*0044*/ 	.byte	0x00, 0xf5, 0x21, 0x00


	//----- nvinfo : EIATTR_KPARAM_INFO
	.align		4
.L_15:
        /*0048*/ 	.byte	0x04, 0x17
        /*004a*/ 	.short	(.L_17 - .L_16)
.L_16:
        /*004c*/ 	.word	0x00000000
        /*0050*/ 	.short	0x0000
        /*0052*/ 	.short	0x0000
        /*0054*/ 	.byte	0x00, 0xf5, 0x21, 0x00


	//----- nvinfo : EIATTR_SPARSE_MMA_MASK
	.align		4
.L_17:
        /*0058*/ 	.byte	0x03, 0x50
        /*005a*/ 	.short	0x0000


	//----- nvinfo : EIATTR_MAXREG_COUNT
	.align		4
        /*005c*/ 	.byte	0x03, 0x1b
        /*005e*/ 	.short	0x00ff


	//----- nvinfo : EIATTR_MERCURY_ISA_VERSION
	.align		4
        /*0060*/ 	.byte	0x03, 0x5f
        /*0062*/ 	.short	0x0101


	//----- nvinfo : EIATTR_VRC_CTA_INIT_COUNT
	.align		4
        /*0064*/ 	.byte	0x02, 0x4a
	.zero		1
	.zero		1


	//----- nvinfo : EIATTR_EXIT_INSTR_OFFSETS
	.align		4
        /*0068*/ 	.byte	0x04, 0x1c
        /*006a*/ 	.short	(.L_19 - .L_18)


	//   ....[0]....
.L_18:
        /*006c*/ 	.word	0x00000070


	//   ....[1]....
        /*0070*/ 	.word	0x00000b70


	//----- nvinfo : EIATTR_CBANK_PARAM_SIZE
	.align		4
.L_19:
        /*0074*/ 	.byte	0x03, 0x19
        /*0076*/ 	.short	0x0020


	//----- nvinfo : EIATTR_PARAM_CBANK
	.align		4
        /*0078*/ 	.byte	0x04, 0x0a
        /*007a*/ 	.short	(.L_21 - .L_20)
	.align		4
.L_20:
        /*007c*/ 	.word	index@(.nv.constant0._Z6MatMulPfS_S_ii)
        /*0080*/ 	.short	0x0380
        /*0082*/ 	.short	0x0020


	//----- nvinfo : EIATTR_SW_WAR
	.align		4
.L_21:
        /*0084*/ 	.byte	0x04, 0x36
        /*0086*/ 	.short	(.L_23 - .L_22)
.L_22:
        /*0088*/ 	.word	0x00000008
.L_23:


//--------------------- .nv.callgraph             --------------------------
	.section	.nv.callgraph,"",@"SHT_CUDA_CALLGRAPH"
	.align	4
	.sectionentsize	8
	.align		4
        /*0000*/ 	.word	0x00000000
	.align		4
        /*0004*/ 	.word	0xffffffff
	.align		4
        /*0008*/ 	.word	0x00000000
	.align		4
        /*000c*/ 	.word	0xfffffffe
	.align		4
        /*0010*/ 	.word	0x00000000
	.align		4
        /*0014*/ 	.word	0xfffffffd
	.align		4
        /*0018*/ 	.word	0x00000000
	.align		4
        /*001c*/ 	.word	0xfffffffc


//--------------------- .text._Z6MatMulPfS_S_ii   --------------------------
	.section	.text._Z6MatMulPfS_S_ii,"ax",@progbits
	.align	128
        .global         _Z6MatMulPfS_S_ii
        .type           _Z6MatMulPfS_S_ii,@function
        .size           _Z6MatMulPfS_S_ii,(.L_x_7 - _Z6MatMulPfS_S_ii)
        .other          _Z6MatMulPfS_S_ii,@"STO_CUDA_ENTRY STV_DEFAULT"
_Z6MatMulPfS_S_ii:
.text._Z6MatMulPfS_S_ii:
[----:B------:R-:W-:Y:S01]  /*0000*/  LDC R1, c[0x0][0x37c] ;  /* 0x0000df00ff017b82 */ /* 0x000fe20000000800 */
[----:B------:R-:W0:Y:S07]  /*0010*/  S2R R3, SR_TID.Y ;  /* 0x0000000000037919 */ /* 0x000e2e0000002200 */
[----:B------:R-:W0:Y:S01]  /*0020*/  S2UR UR4, SR_CTAID.Y ;  /* 0x00000000000479c3 */ /* 0x000e220000002600 */
[----:B------:R-:W1:Y:S07]  /*0030*/  LDCU UR5, c[0x0][0x398] ;  /* 0x00007300ff0577ac */ /* 0x000e6e0008000800 */
[----:B------:R-:W0:Y:S02]  /*0040*/  LDC R0, c[0x0][0x364] ;  /* 0x0000d900ff007b82 */ /* 0x000e240000000800 */
[----:B0-----:R-:W-:-:S05]  /*0050*/  IMAD R0, R0, UR4, R3 ;  /* 0x0000000400007c24 */ /* 0x001fca000f8e0203 */
[----:B-1----:R-:W-:-:S13]  /*0060*/  ISETP.GE.AND P0, PT, R0, UR5, PT ;  /* 0x0000000500007c0c */ /* 0x002fda000bf06270 */
[----:B------:R-:W-:Y:S05]  /*0070*/  @P0 EXIT ;  /* 0x000000000000094d */ /* 0x000fea0003800000 */
[----:B------:R-:W0:Y:S01]  /*0080*/  LDCU UR6, c[0x0][0x39c] ;  /* 0x00007380ff0677ac */ /* 0x000e220008000800 */
[----:B------:R-:W-:Y:S01]  /*0090*/  HFMA2 R14, -RZ, RZ, 0, 0 ;  /* 0x00000000ff0e7431 */ /* 0x000fe200000001ff */
[----:B------:R-:W1:Y:S01]  /*00a0*/  LDCU.64 UR10, c[0x0][0x358] ;  /* 0x00006b00ff0a77ac */ /* 0x000e620008000a00 */
[----:B0-----:R-:W-:-:S09]  /*00b0*/  UISETP.GE.AND UP0, UPT, UR6, 0x1, UPT ;  /* 0x000000010600788c */ /* 0x001fd2000bf06270 */
[----:B-1----:R-:W-:Y:S05]  /*00c0*/  BRA.U !UP0, `(.L_x_0) ;  /* 0x00000009089c7547 */ /* 0x002fea000b800000 */
[----:B------:R-:W-:Y:S02]  /*00d0*/  UISETP.GE.U32.AND UP1, UPT, UR6, 0x10, UPT ;  /* 0x000000100600788c */ /* 0x000fe4000bf26070 */
[----:B------:R-:W-:Y:S01]  /*00e0*/  IMAD R6, R0, UR6, RZ ;  /* 0x0000000600067c24 */ /* 0x000fe2000f8e02ff */
[----:B------:R-:W-:Y:S01]  /*00f0*/  ULOP3.LUT UR7, UR6, 0xf, URZ, 0xc0, !UPT ;  /* 0x0000000f06077892 */ /* 0x000fe2000f8ec0ff */
[----:B------:R-:W-:Y:S02]  /*0100*/  MOV R14, RZ ;  /* 0x000000ff000e7202 */ /* 0x000fe40000000f00 */
[----:B------:R-:W-:Y:S01]  /*0110*/  MOV R7, RZ ;  /* 0x000000ff00077202 */ /* 0x000fe20000000f00 */
[----:B------:R-:W-:Y:S02]  /*0120*/  UISETP.NE.AND UP0, UPT, UR7, URZ, UPT ;  /* 0x000000ff0700728c */ /* 0x000fe4000bf05270 */
[----:B------:R-:W-:Y:S09]  /*0130*/  BRA.U !UP1, `(.L_x_1) ;  /* 0x0000000509107547 */ /* 0x000ff2000b800000 */
[----:B------:R-:W0:Y:S01]  /*0140*/  LDC.64 R2, c[0x0][0x380] ;  /* 0x0000e000ff027b82 */ /* 0x000e220000000a00 */
[----:B------:R-:W1:Y:S01]  /*0150*/  LDCU.64 UR4, c[0x0][0x388] ;  /* 0x00007100ff0477ac */ /* 0x000e620008000a00 */
[----:B------:R-:W-:Y:S01]  /*0160*/  MOV R14, RZ ;  /* 0x000000ff000e7202 */ /* 0x000fe20000000f00 */
[----:B------:R-:W-:-:S04]  /*0170*/  ULOP3.LUT UR8, UR6, 0x7ffffff0, URZ, 0xc0, !UPT ;  /* 0x7ffffff006087892 */ /* 0x000fc8000f8ec0ff */
[----:B------:R-:W-:Y:S02]  /*0180*/  UIADD3 UR9, UPT, UPT, -UR8, URZ, URZ ;  /* 0x000000ff08097290 */ /* 0x000fe4000fffe1ff */
[----:B------:R-:W-:Y:S01]  /*0190*/  MOV R7, UR8 ;  /* 0x0000000800077c02 */ /* 0x000fe20008000f00 */
[----:B-1----:R-:W-:-:S04]  /*01a0*/  UIADD3 UR4, UP1, UPT, UR4, 0x20, URZ ;  /* 0x0000002004047890 */ /* 0x002fc8000ff3e0ff */
[----:B------:R-:W-:Y:S01]  /*01b0*/  UIADD3.X UR5, UPT, UPT, URZ, UR5, URZ, UP1, !UPT ;  /* 0x00000005ff057290 */ /* 0x000fe20008ffe4ff */
[----:B0-----:R-:W-:Y:S01]  /*01c0*/  IMAD.WIDE.U32 R2, R6, 0x4, R2 ;  /* 0x0000000406027825 */ /* 0x001fe200078e0002 */
[----:B------:R-:W-:Y:S02]  /*01d0*/  MOV R4, UR4 ;  /* 0x0000000400047c02 */ /* 0x000fe40008000f00 */
[----:B------:R-:W-:Y:S02]  /*01e0*/  IADD3 R2, P0, PT, R2, 0x20, RZ ;  /* 0x0000002002027810 */ /* 0x000fe40007f1e0ff */
[----:B------:R-:W-:Y:S02]  /*01f0*/  MOV R5, UR5 ;  /* 0x0000000500057c02 */ /* 0x000fe40008000f00 */
[----:B------:R-:W-:-:S09]  /*0200*/  IADD3.X R3, PT, PT, RZ, R3, RZ, P0, !PT ;  /* 0x00000003ff037210 */ /* 0x000fd200007fe4ff */
.L_x_2:
[----:B------:R-:W2:Y:S04]  /*0210*/  LDG.E R15, desc[UR10][R2.64+-0x20] ;  /* 0xffffe00a020f7981 */ /* 0x000ea8000c1e1900 */
[----:B------:R-:W2:Y:S04]  /*0220*/  LDG.E R16, desc[UR10][R4.64+-0x20] ;  /* 0xffffe00a04107981 */ /* 0x000ea8000c1e1900 */
[----:B------:R-:W3:Y:S04]  /*0230*/  LDG.E R24, desc[UR10][R2.64+-0x1c] ;  /* 0xffffe40a02187981 */ /* 0x000ee8000c1e1900 */
[----:B------:R-:W3:Y:S04]  /*0240*/  LDG.E R25, desc[UR10][R4.64+-0x1c] ;  /* 0xffffe40a04197981 */ /* 0x000ee8000c1e1900 */
[----:B------:R-:W4:Y:S04]  /*0250*/  LDG.E R19, desc[UR10][R2.64+-0x18] ;  /* 0xffffe80a02137981 */ /* 0x000f28000c1e1900 */
[----:B------:R-:W4:Y:S04]  /*0260*/  LDG.E R18, desc[UR10][R4.64+-0x18] ;  /* 0xffffe80a04127981 */ /* 0x000f28000c1e1900 */
[----:B------:R-:W5:Y:S04]  /*0270*/  LDG.E R20, desc[UR10][R2.64+-0x14] ;  /* 0xffffec0a02147981 */ /* 0x000f68000c1e1900 */
        /* <DEDUP_REMOVED lines=9> */
[----:B------:R-:W5:Y:S01]  /*0310*/  LDG.E R17, desc[UR10][R4.64] ;  /* 0x0000000a04117981 */ /* 0x000f62000c1e1900 */
[----:B--2---:R-:W-:-:S03]  /*0320*/  FFMA R15, R15, R16, R14 ;  /* 0x000000100f0f7223 */ /* 0x004fc6000000000e */
[----:B------:R-:W2:Y:S04]  /*0330*/  LDG.E R16, desc[UR10][R2.64] ;  /* 0x0000000a02107981 */ /* 0x000ea8000c1e1900 */
[----:B------:R-:W2:Y:S01]  /*0340*/  LDG.E R14, desc[UR10][R2.64+0x4] ;  /* 0x0000040a020e7981 */ /* 0x000ea2000c1e1900 */
[----:B---3--:R-:W-:-:S03]  /*0350*/  FFMA R24, R24, R25, R15 ;  /* 0x0000001918187223 */ /* 0x008fc6000000000f */
[----:B------:R-:W3:Y:S01]  /*0360*/  LDG.E R15, desc[UR10][R4.64+0x4] ;  /* 0x0000040a040f7981 */ /* 0x000ee2000c1e1900 */
[----:B----4-:R-:W-:-:S03]  /*0370*/  FFMA R25, R19, R18, R24 ;  /* 0x0000001213197223 */ /* 0x010fc60000000018 */
[----:B------:R-:W4:Y:S04]  /*0380*/  LDG.E R18, desc[UR10][R2.64+0x8] ;  /* 0x0000080a02127981 */ /* 0x000f28000c1e1900 */
[----:B------:R-:W4:Y:S01]  /*0390*/  LDG.E R19, desc[UR10][R4.64+0x8] ;  /* 0x0000080a04137981 */ /* 0x000f22000c1e1900 */
[----:B-----5:R-:W-:-:S03]  /*03a0*/  FFMA R25, R20, R21, R25 ;  /* 0x0000001514197223 */ /* 0x020fc60000000019 */
[----:B------:R-:W5:Y:S04]  /*03b0*/  LDG.E R20, desc[UR10][R2.64+0xc] ;  /* 0x00000c0a02147981 */ /* 0x000f68000c1e1900 */
[----:B------:R-:W5:Y:S01]  /*03c0*/  LDG.E R21, desc[UR10][R4.64+0xc] ;  /* 0x00000c0a04157981 */ /* 0x000f62000c1e1900 */
[----:B------:R-:W-:-:S03]  /*03d0*/  FFMA R25, R22, R23, R25 ;  /* 0x0000001716197223 */ /* 0x000fc60000000019 */
[----:B------:R-:W5:Y:S04]  /*03e0*/  LDG.E R22, desc[UR10][R2.64+0x10] ;  /* 0x0000100a02167981 */ /* 0x000f68000c1e1900 */
[----:B------:R-:W5:Y:S01]  /*03f0*/  LDG.E R23, desc[UR10][R4.64+0x10] ;  /* 0x0000100a04177981 */ /* 0x000f62000c1e1900 */
[----:B------:R-:W-:-:S03]  /*0400*/  FFMA R26, R12, R13, R25 ;  /* 0x0000000d0c1a7223 */ /* 0x000fc60000000019 */
[----:B------:R-:W5:Y:S04]  /*0410*/  LDG.E R24, desc[UR10][R2.64+0x14] ;  /* 0x0000140a02187981 */ /* 0x000f68000c1e1900 */
[----:B------:R-:W5:Y:S04]  /*0420*/  LDG.E R25, desc[UR10][R4.64+0x14] ;  /* 0x0000140a04197981 */ /* 0x000f68000c1e1900 */
[----:B------:R-:W5:Y:S01]  /*0430*/  LDG.E R13, desc[UR10][R2.64+0x18] ;  /* 0x0000180a020d7981 */ /* 0x000f62000c1e1900 */
[----:B------:R-:W-:-:S03]  /*0440*/  FFMA R27, R11, R8, R26 ;  /* 0x000000080b1b7223 */ /* 0x000fc6000000001a */
[----:B------:R-:W5:Y:S04]  /*0450*/  LDG.E R12, desc[UR10][R4.64+0x18] ;  /* 0x0000180a040c7981 */ /* 0x000f68000c1e1900 */
[----:B------:R0:W5:Y:S04]  /*0460*/  LDG.E R8, desc[UR10][R2.64+0x1c] ;  /* 0x00001c0a02087981 */ /* 0x000168000c1e1900 */
[----:B------:R1:W5:Y:S01]  /*0470*/  LDG.E R11, desc[UR10][R4.64+0x1c] ;  /* 0x00001c0a040b7981 */ /* 0x000362000c1e1900 */
[----:B------:R-:W-:Y:S01]  /*0480*/  FFMA R9, R10, R9, R27 ;  /* 0x000000090a097223 */ /* 0x000fe2000000001b */
[----:B------:R-:W-:-:S04]  /*0490*/  UIADD3 UR9, UPT, UPT, UR9, 0x10, URZ ;  /* 0x0000001009097890 */ /* 0x000fc8000fffe0ff */
[----:B------:R-:W-:Y:S01]  /*04a0*/  UISETP.NE.AND UP1, UPT, UR9, URZ, UPT ;  /* 0x000000ff0900728c */ /* 0x000fe2000bf25270 */
[----:B0-----:R-:W-:Y:S02]  /*04b0*/  IADD3 R2, P0, PT, R2, 0x40, RZ ;  /* 0x0000004002027810 */ /* 0x001fe40007f1e0ff */
[----:B-1----:R-:W-:Y:S02]  /*04c0*/  IADD3 R4, P1, PT, R4, 0x40, RZ ;  /* 0x0000004004047810 */ /* 0x002fe40007f3e0ff */
[----:B------:R-:W-:Y:S02]  /*04d0*/  IADD3.X R3, PT, PT, RZ, R3, RZ, P0, !PT ;  /* 0x00000003ff037210 */ /* 0x000fe400007fe4ff */
[----:B------:R-:W-:Y:S01]  /*04e0*/  IADD3.X R5, PT, PT, RZ, R5, RZ, P1, !PT ;  /* 0x00000005ff057210 */ /* 0x000fe20000ffe4ff */
[----:B--2---:R-:W-:-:S04]  /*04f0*/  FFMA R9, R16, R17, R9 ;  /* 0x0000001110097223 */ /* 0x004fc80000000009 */
[----:B---3--:R-:W-:-:S04]  /*0500*/  FFMA R9, R14, R15, R9 ;  /* 0x0000000f0e097223 */ /* 0x008fc80000000009 */
[----:B----4-:R-:W-:-:S04]  /*0510*/  FFMA R9, R18, R19, R9 ;  /* 0x0000001312097223 */ /* 0x010fc80000000009 */
[----:B-----5:R-:W-:-:S04]  /*0520*/  FFMA R9, R20, R21, R9 ;  /* 0x0000001514097223 */ /* 0x020fc80000000009 */
[----:B------:R-:W-:-:S04]  /*0530*/  FFMA R9, R22, R23, R9 ;  /* 0x0000001716097223 */ /* 0x000fc80000000009 */
[----:B------:R-:W-:-:S04]  /*0540*/  FFMA R24, R24, R25, R9 ;  /* 0x0000001918187223 */ /* 0x000fc80000000009 */
[----:B------:R-:W-:-:S04]  /*0550*/  FFMA R13, R13, R12, R24 ;  /* 0x0000000c0d0d7223 */ /* 0x000fc80000000018 */
[----:B------:R-:W-:Y:S01]  /*0560*/  FFMA R14, R8, R11, R13 ;  /* 0x0000000b080e7223 */ /* 0x000fe2000000000d */
[----:B------:R-:W-:Y:S06]  /*0570*/  BRA.U UP1, `(.L_x_2) ;  /* 0xfffffffd01247547 */ /* 0x000fec000b83ffff */
.L_x_1:
[----:B------:R-:W-:Y:S05]  /*0580*/  BRA.U !UP0, `(.L_x_0) ;  /* 0x00000005086c7547 */ /* 0x000fea000b800000 */
[----:B------:R-:W-:Y:S02]  /*0590*/  UISETP.GE.U32.AND UP0, UPT, UR7, 0x8, UPT ;  /* 0x000000080700788c */ /* 0x000fe4000bf06070 */
[----:B------:R-:W-:-:S04]  /*05a0*/  ULOP3.LUT UR5, UR6, 0x7, URZ, 0xc0, !UPT ;  /* 0x0000000706057892 */ /* 0x000fc8000f8ec0ff */
[----:B------:R-:W-:-:S03]  /*05b0*/  UISETP.NE.AND UP1, UPT, UR5, URZ, UPT ;  /* 0x000000ff0500728c */ /* 0x000fc6000bf25270 */
[----:B------:R-:W-:Y:S08]  /*05c0*/  BRA.U !UP0, `(.L_x_3) ;  /* 0x00000001088c7547 */ /* 0x000ff0000b800000 */
[----:B------:R-:W0:Y:S01]  /*05d0*/  LDC.64 R8, c[0x0][0x380] ;  /* 0x0000e000ff087b82 */ /* 0x000e220000000a00 */
[----:B------:R-:W1:Y:S01]  /*05e0*/  LDCU.64 UR8, c[0x0][0x380] ;  /* 0x00007000ff0877ac */ /* 0x000e620008000a00 */
[CC--:B------:R-:W-:Y:S02]  /*05f0*/  IADD3 R3, PT, PT, R6.reuse, R7.reuse, RZ ;  /* 0x0000000706037210 */ /* 0x0c0fe40007ffe0ff */
[----:B------:R-:W-:-:S04]  /*0600*/  IADD3 R10, P0, PT, R6, R7, RZ ;  /* 0x00000007060a7210 */ /* 0x000fc80007f1e0ff */
[----:B------:R-:W2:Y:S01]  /*0610*/  LDC.64 R4, c[0x0][0x388] ;  /* 0x0000e200ff047b82 */ /* 0x000ea20000000a00 */
[----:B0-----:R-:W-:Y:S01]  /*0620*/  IMAD.WIDE.U32 R8, R3, 0x4, R8 ;  /* 0x0000000403087825 */ /* 0x001fe200078e0008 */
[----:B------:R-:W-:Y:S02]  /*0630*/  IADD3.X R3, PT, PT, RZ, RZ, RZ, P0, !PT ;  /* 0x000000ffff037210 */ /* 0x000fe400007fe4ff */
[C---:B-1----:R-:W-:Y:S02]  /*0640*/  LEA R2, P0, R10.reuse, UR8, 0x2 ;  /* 0x000000080a027c11 */ /* 0x042fe4000f8010ff */
[----:B------:R-:W3:Y:S02]  /*0650*/  LDG.E R11, desc[UR10][R8.64] ;  /* 0x0000000a080b7981 */ /* 0x000ee4000c1e1900 */
[----:B------:R-:W-:Y:S01]  /*0660*/  LEA.HI.X R3, R10, UR9, R3, 0x2, P0 ;  /* 0x000000090a037c11 */ /* 0x000fe200080f1403 */
[----:B--2---:R-:W-:-:S04]  /*0670*/  IMAD.WIDE.U32 R4, R7, 0x4, R4 ;  /* 0x0000000407047825 */ /* 0x004fc800078e0004 */
[----:B------:R-:W2:Y:S04]  /*0680*/  LDG.E R13, desc[UR10][R2.64+0x4] ;  /* 0x0000040a020d7981 */ /* 0x000ea8000c1e1900 */
[----:B------:R-:W3:Y:S04]  /*0690*/  LDG.E R10, desc[UR10][R4.64] ;  /* 0x0000000a040a7981 */ /* 0x000ee8000c1e1900 */
[----:B------:R-:W2:Y:S04]  /*06a0*/  LDG.E R12, desc[UR10][R4.64+0x4] ;  /* 0x0000040a040c7981 */ /* 0x000ea8000c1e1900 */
        /* <DEDUP_REMOVED lines=12> */
[----:B------:R-:W-:Y:S01]  /*0770*/  IADD3 R7, PT, PT, R7, 0x8, RZ ;  /* 0x0000000807077810 */ /* 0x000fe20007ffe0ff */
[----:B---3--:R-:W-:-:S04]  /*0780*/  FFMA R10, R11, R10, R14 ;  /* 0x0000000a0b0a7223 */ /* 0x008fc8000000000e */
[----:B--2---:R-:W-:-:S04]  /*0790*/  FFMA R10, R13, R12, R10 ;  /* 0x0000000c0d0a7223 */ /* 0x004fc8000000000a */
[----:B----4-:R-:W-:-:S04]  /*07a0*/  FFMA R10, R15, R16, R10 ;  /* 0x000000100f0a7223 */ /* 0x010fc8000000000a */
[----:B-----5:R-:W-:-:S04]  /*07b0*/  FFMA R10, R17, R18, R10 ;  /* 0x00000012110a7223 */ /* 0x020fc8000000000a */
[----:B------:R-:W-:-:S04]  /*07c0*/  FFMA R10, R19, R20, R10 ;  /* 0x00000014130a7223 */ /* 0x000fc8000000000a */
[----:B------:R-:W-:-:S04]  /*07d0*/  FFMA R21, R21, R22, R10 ;  /* 0x0000001615157223 */ /* 0x000fc8000000000a */
[----:B------:R-:W-:-:S04]  /*07e0*/  FFMA R8, R8, R9, R21 ;  /* 0x0000000908087223 */ /* 0x000fc80000000015 */
[----:B------:R-:W-:-:S07]  /*07f0*/  FFMA R14, R23, R24, R8 ;  /* 0x00000018170e7223 */ /* 0x000fce0000000008 */
.L_x_3:
        /* <DEDUP_REMOVED lines=12> */
[----:B-1----:R-:W-:-:S03]  /*08c0*/  LEA R2, P0, R10, UR6, 0x2 ;  /* 0x000000060a027c11 */ /* 0x002fc6000f8010ff */
[----:B------:R-:W3:Y:S01]  /*08d0*/  LDG.E R9, desc[UR10][R8.64] ;  /* 0x0000000a08097981 */ /* 0x000ee2000c1e1900 */
        /* <DEDUP_REMOVED lines=8> */
[----:B------:R-:W5:Y:S01]  /*0960*/  LDG.E R16, desc[UR10][R4.64+0xc] ;  /* 0x00000c0a04107981 */ /* 0x000f62000c1e1900 */
[----:B------:R-:W-:Y:S01]  /*0970*/  IADD3 R7, PT, PT, R7, 0x4, RZ ;  /* 0x0000000407077810 */ /* 0x000fe20007ffe0ff */
[----:B---3--:R-:W-:-:S04]  /*0980*/  FFMA R10, R9, R10, R14 ;  /* 0x0000000a090a7223 */ /* 0x008fc8000000000e */
[----:B--2---:R-:W-:-:S04]  /*0990*/  FFMA R10, R11, R12, R10 ;  /* 0x0000000c0b0a7223 */ /* 0x004fc8000000000a */
[----:B----4-:R-:W-:-:S04]  /*09a0*/  FFMA R10, R13, R15, R10 ;  /* 0x0000000f0d0a7223 */ /* 0x010fc8000000000a */
[----:B-----5:R-:W-:-:S07]  /*09b0*/  FFMA R14, R17, R16, R10 ;  /* 0x00000010110e7223 */ /* 0x020fce000000000a */
.L_x_4:
[----:B------:R-:W-:Y:S05]  /*09c0*/  BRA.U !UP1, `(.L_x_0) ;  /* 0x00000001095c7547 */ /* 0x000fea000b800000 */
[----:B------:R-:W0:Y:S01]  /*09d0*/  LDC.64 R2, c[0x0][0x388] ;  /* 0x0000e200ff027b82 */ /* 0x000e220000000a00 */
[----:B------:R-:W-:Y:S01]  /*09e0*/  IADD3 R9, PT, PT, R6, R7, RZ ;  /* 0x0000000706097210 */ /* 0x000fe20007ffe0ff */
[----:B------:R-:W-:-:S06]  /*09f0*/  UIADD3 UR4, UPT, UPT, -UR4, URZ, URZ ;  /* 0x000000ff04047290 */ /* 0x000fcc000fffe1ff */
[----:B------:R-:W1:Y:S01]  /*0a00*/  LDC.64 R4, c[0x0][0x380] ;  /* 0x0000e000ff047b82 */ /* 0x000e620000000a00 */
[----:B0-----:R-:W-:-:S03]  /*0a10*/  IMAD.WIDE.U32 R2, R7, 0x4, R2 ;  /* 0x0000000407027825 */ /* 0x001fc600078e0002 */
[----:B------:R-:W-:Y:S01]  /*0a20*/  MOV R6, R2 ;  /* 0x0000000200067202 */ /* 0x000fe20000000f00 */
[----:B-1----:R-:W-:Y:S01]  /*0a30*/  IMAD.WIDE.U32 R4, R9, 0x4, R4 ;  /* 0x0000000409047825 */ /* 0x002fe200078e0004 */
[----:B------:R-:W-:Y:S02]  /*0a40*/  MOV R9, R3 ;  /* 0x0000000300097202 */ /* 0x000fe40000000f00 */
[----:B------:R-:W-:Y:S02]  /*0a50*/  MOV R2, R4 ;  /* 0x0000000400027202 */ /* 0x000fe40000000f00 */
[----:B------:R-:W-:-:S07]  /*0a60*/  MOV R7, R5 ;  /* 0x0000000500077202 */ /* 0x000fce0000000f00 */
.L_x_5:
[----:B------:R-:W-:Y:S02]  /*0a70*/  MOV R3, R7 ;  /* 0x0000000700037202 */ /* 0x000fe40000000f00 */
[----:B------:R-:W-:Y:S02]  /*0a80*/  MOV R4, R6 ;  /* 0x0000000600047202 */ /* 0x000fe40000000f00 */
[----:B------:R-:W-:Y:S02]  /*0a90*/  MOV R5, R9 ;  /* 0x0000000900057202 */ /* 0x000fe40000000f00 */
[----:B------:R0:W2:Y:S04]  /*0aa0*/  LDG.E R3, desc[UR10][R2.64] ;  /* 0x0000000a02037981 */ /* 0x0000a8000c1e1900 */
[----:B------:R-:W2:Y:S01]  /*0ab0*/  LDG.E R4, desc[UR10][R4.64] ;  /* 0x0000000a04047981 */ /* 0x000ea2000c1e1900 */
[----:B------:R-:W-:Y:S01]  /*0ac0*/  UIADD3 UR4, UPT, UPT, UR4, 0x1, URZ ;  /* 0x0000000104047890 */ /* 0x000fe2000fffe0ff */
[----:B------:R-:W-:-:S03]  /*0ad0*/  IADD3 R6, P0, PT, R6, 0x4, RZ ;  /* 0x0000000406067810 */ /* 0x000fc60007f1e0ff */
[----:B------:R-:W-:Y:S01]  /*0ae0*/  UISETP.NE.AND UP0, UPT, UR4, URZ, UPT ;  /* 0x000000ff0400728c */ /* 0x000fe2000bf05270 */
[----:B0-----:R-:W-:Y:S02]  /*0af0*/  IADD3 R2, P1, PT, R2, 0x4, RZ ;  /* 0x0000000402027810 */ /* 0x001fe40007f3e0ff */
[----:B------:R-:W-:Y:S02]  /*0b00*/  IADD3.X R9, PT, PT, RZ, R9, RZ, P0, !PT ;  /* 0x00000009ff097210 */ /* 0x000fe400007fe4ff */
[----:B------:R-:W-:Y:S01]  /*0b10*/  IADD3.X R7, PT, PT, RZ, R7, RZ, P1, !PT ;  /* 0x00000007ff077210 */ /* 0x000fe20000ffe4ff */
[----:B--2---:R-:W-:-:S03]  /*0b20*/  FFMA R14, R3, R4, R14 ;  /* 0x00000004030e7223 */ /* 0x004fc6000000000e */
[----:B------:R-:W-:Y:S05]  /*0b30*/  BRA.U UP0, `(.L_x_5) ;  /* 0xfffffffd00cc7547 */ /* 0x000fea000b83ffff */
.L_x_0:
[----:B------:R-:W0:Y:S02]  /*0b40*/  LDC.64 R2, c[0x0][0x390] ;  /* 0x0000e400ff027b82 */ /* 0x000e240000000a00 */
[----:B0-----:R-:W-:-:S05]  /*0b50*/  IMAD.WIDE.U32 R2, R0, 0x4, R2 ;  /* 0x0000000400027825 */ /* 0x001fca00078e0002 */
[----:B------:R-:W-:Y:S01]  /*0b60*/  STG.E desc[UR10][R2.64], R14 ;  /* 0x0000000e02007986 */ /* 0x000fe2000c10190a */
[----:B------:R-:W-:Y:S05]  /*0b70*/  EXIT ;  /* 0x000000000000794d */ /* 0x000fea0003800000 */
.L_x_6:
[----:B------:R-:W-:-:S00]  /*0b80*/  BRA `(.L_x_6) ;  /* 0xfffffffc00fc7947 */ /* 0x000fc0000383ffff */
[----:B------:R-:W-:-:S00]  /*0b90*/  NOP ;  /* 0x0000000000007918 */ /* 0x000fc00000000000 */
        /* <DEDUP_REMOVED lines=14> */
.L_x_7:


//--------------------- .nv.shared.reserved.0     --------------------------
	.section	.nv.shared.reserved.0,"aw",@nobits
	.weak		__nv_reservedSMEM_offset_0_alias
	.size		__nv_reservedSMEM_offset_0_alias, 0, 64
	.other		__nv_reservedSMEM_offset_0_alias,@"STO_CUDA_RESERVED_SHARED STV_DEFAULT"
__nv_reservedSMEM_offset_0_alias:
	.zero		0
	.zero		64


//--------------------- .nv.constant0._Z6MatMulPfS_S_ii --------------------------
	.section	.nv.constant0._Z6MatMulPfS_S_ii,"a",@progbits
	.sectionflags	@""
	.align	4
.nv.constant0._Z6MatMulPfS_S_ii:
	.zero		928


//--------------------- SYMBOLS --------------------------

	.type		.nv.reservedSmem.offset0,@object
	.size		.nv.reservedSmem.offset0,0x4
